	.headerflags	@"EF_CUDA_TEXMODE_UNIFIED EF_CUDA_64BIT_ADDRESS EF_CUDA_ACCELERATORS EF_CUDA_SM90 EF_CUDA_VIRTUAL_SM(EF_CUDA_SM90)"
	.elftype	@"ET_EXEC"


//--------------------- .nv.info                  --------------------------
	.section	.nv.info,"",@"SHT_CUDA_INFO"
	.align	4


	//----- nvinfo : EIATTR_REGCOUNT
	.align		4
        /*0000*/ 	.byte	0x04, 0x2f
        /*0002*/ 	.short	(.L_1 - .L_0)
	.align		4
.L_0:
        /*0004*/ 	.word	index@(triton_poi_fused_div_0)
        /*0008*/ 	.word	0x0000000a


	//----- nvinfo : EIATTR_MIN_STACK_SIZE
	.align		4
.L_1:
        /*000c*/ 	.byte	0x04, 0x12
        /*000e*/ 	.short	(.L_3 - .L_2)
	.align		4
.L_2:
        /*0010*/ 	.word	index@(triton_poi_fused_div_0)
        /*0014*/ 	.word	0x00000000


	//----- nvinfo : EIATTR_FRAME_SIZE
	.align		4
.L_3:
        /*0018*/ 	.byte	0x04, 0x11
        /*001a*/ 	.short	(.L_5 - .L_4)
	.align		4
.L_4:
        /*001c*/ 	.word	index@(triton_poi_fused_div_0)
        /*0020*/ 	.word	0x00000000


	//----- nvinfo : EIATTR_MIN_STACK_SIZE
	.align		4
.L_5:
        /*0024*/ 	.byte	0x04, 0x12
        /*0026*/ 	.short	(.L_7 - .L_6)
	.align		4
.L_6:
        /*0028*/ 	.word	index@(triton_poi_fused_div_0)
        /*002c*/ 	.word	0x00000000
.L_7:


//--------------------- .nv.info.triton_poi_fused_div_0 --------------------------
	.section	.nv.info.triton_poi_fused_div_0,"",@"SHT_CUDA_INFO"
	.sectionflags	@""
	.align	4


	//----- nvinfo : EIATTR_CUDA_API_VERSION
	.align		4
        /*0000*/ 	.byte	0x04, 0x37
        /*0002*/ 	.short	(.L_9 - .L_8)
.L_8:
        /*0004*/ 	.word	0x0000007c


	//----- nvinfo : EIATTR_KPARAM_INFO
	.align		4
.L_9:
        /*0008*/ 	.byte	0x04, 0x17
        /*000a*/ 	.short	(.L_11 - .L_10)
.L_10:
        /*000c*/ 	.word	0x00000000
        /*0010*/ 	.short	0x0002
        /*0012*/ 	.short	0x0010
        /*0014*/ 	.byte	0x00, 0xf0, 0x11, 0x00


	//----- nvinfo : EIATTR_KPARAM_INFO
	.align		4
.L_11:
        /*0018*/ 	.byte	0x04, 0x17
        /*001a*/ 	.short	(.L_13 - .L_12)
.L_12:
        /*001c*/ 	.word	0x00000000
        /*0020*/ 	.short	0x0001
        /*0022*/ 	.short	0x0008
        /*0024*/ 	.byte	0x00, 0xf4, 0x21, 0x00


	//----- nvinfo : EIATTR_KPARAM_INFO
	.align		4
.L_13:
        /*0028*/ 	.byte	0x04, 0x17
        /*002a*/ 	.short	(.L_15 - .L_14)
.L_14:
        /*002c*/ 	.word	0x00000000
        /*0030*/ 	.short	0x0000
        /*0032*/ 	.short	0x0000
        /*0034*/ 	.byte	0x00, 0xf4, 0x21, 0x00


	//----- nvinfo : EIATTR_SPARSE_MMA_MASK
	.align		4
.L_15:
        /*0038*/ 	.byte	0x03, 0x50
        /*003a*/ 	.short	0x0000


	//----- nvinfo : EIATTR_MAXREG_COUNT
	.align		4
        /*003c*/ 	.byte	0x03, 0x1b
        /*003e*/ 	.short	0x00ff


	//----- nvinfo : EIATTR_EXIT_INSTR_OFFSETS
	.align		4
        /*0040*/ 	.byte	0x04, 0x1c
        /*0042*/ 	.short	(.L_17 - .L_16)


	//   ....[0]....
.L_16:
        /*0044*/ 	.word	0x00000100


	//   ....[1]....
        /*0048*/ 	.word	0x00000130


	//----- nvinfo : EIATTR_REQNTID
	.align		4
.L_17:
        /*004c*/ 	.byte	0x04, 0x10
        /*004e*/ 	.short	(.L_19 - .L_18)
.L_18:
        /*0050*/ 	.word	0x00000080
        /*0054*/ 	.word	0x00000001
        /*0058*/ 	.word	0x00000001


	//----- nvinfo : EIATTR_CRS_STACK_SIZE
	.align		4
.L_19:
        /*005c*/ 	.byte	0x04, 0x1e
        /*005e*/ 	.short	(.L_21 - .L_20)
.L_20:
        /*0060*/ 	.word	0x00000000


	//----- nvinfo : EIATTR_CBANK_PARAM_SIZE
	.align		4
.L_21:
        /*0064*/ 	.byte	0x03, 0x19
        /*0066*/ 	.short	0x0014


	//----- nvinfo : EIATTR_PARAM_CBANK
	.align		4
        /*0068*/ 	.byte	0x04, 0x0a
        /*006a*/ 	.short	(.L_23 - .L_22)
	.align		4
.L_22:
        /*006c*/ 	.word	index@(.nv.constant0.triton_poi_fused_div_0)
        /*0070*/ 	.short	0x0210
        /*0072*/ 	.short	0x0014


	//----- nvinfo : EIATTR_SW_WAR
	.align		4
.L_23:
        /*0074*/ 	.byte	0x04, 0x36
        /*0076*/ 	.short	(.L_25 - .L_24)
.L_24:
        /*0078*/ 	.word	0x00000008
.L_25:


//--------------------- .nv.callgraph             --------------------------
	.section	.nv.callgraph,"",@"SHT_CUDA_CALLGRAPH"
	.align	4
	.sectionentsize	8
	.align		4
        /*0000*/ 	.word	0x00000000
	.align		4
        /*0004*/ 	.word	0xffffffff
	.align		4
        /*0008*/ 	.word	0x00000000
	.align		4
        /*000c*/ 	.word	0xfffffffe
	.align		4
        /*0010*/ 	.word	0x00000000
	.align		4
        /*0014*/ 	.word	0xfffffffd
	.align		4
        /*0018*/ 	.word	0x00000000
	.align		4
        /*001c*/ 	.word	0xfffffffc


//--------------------- .text.triton_poi_fused_div_0 --------------------------
	.section	.text.triton_poi_fused_div_0,"ax",@progbits
	.align	128
        .global         triton_poi_fused_div_0
        .type           triton_poi_fused_div_0,@function
        .size           triton_poi_fused_div_0,(.L_x_3 - triton_poi_fused_div_0)
        .other          triton_poi_fused_div_0,@"STO_CUDA_ENTRY STV_DEFAULT"
triton_poi_fused_div_0:
.text.triton_poi_fused_div_0:
[----:B------:R-:W0:Y:S02]  /*0000*/  LDC R1, c[0x0][0x28] ;  /* 0x00000a00ff017b82 */ /* 0x000e240000000800 */
[----:B------:R-:W1:Y:S01]  /*0010*/  S2R R0, SR_TID.X ;  /* 0x0000000000007919 */ /* 0x000e620000002100 */
[----:B------:R-:W2:Y:S01]  /*0020*/  LDC.64 R4, c[0x0][0x218] ;  /* 0x00008600ff047b82 */ /* 0x000ea20000000a00 */
[----:B------:R-:W-:Y:S01]  /*0030*/  ULDC.64 UR4, c[0x0][0x208] ;  /* 0x0000820000047ab9 */ /* 0x000fe20000000a00 */
[----:B------:R-:W-:Y:S01]  /*0040*/  BSSY B0, `(.L_x_0) ;  /* 0x000000b000007945 */ /* 0x000fe20003800000 */
[----:B------:R-:W3:Y:S01]  /*0050*/  S2R R7, SR_CTAID.X ;  /* 0x0000000000077919 */ /* 0x000ee20000002500 */
[----:B------:R-:W-:Y:S01]  /*0060*/  HFMA2.MMA R2, -RZ, RZ, 0, 0 ;  /* 0x00000000ff027435 */ /* 0x000fe200000001ff */
[----:B-1----:R-:W-:-:S04]  /*0070*/  LOP3.LUT R0, R0, 0x7f, RZ, 0xc0, !PT ;  /* 0x0000007f00007812 */ /* 0x002fc800078ec0ff */
[----:B---3--:R-:W-:-:S04]  /*0080*/  LEA R7, R7, R0, 0x7 ;  /* 0x0000000007077211 */ /* 0x008fc800078e38ff */
[C---:B------:R-:W-:Y:S01]  /*0090*/  ISETP.GE.AND P0, PT, R7.reuse, 0x100, PT ;  /* 0x000001000700780c */ /* 0x040fe20003f06270 */
[----:B--2---:R-:W-:-:S12]  /*00a0*/  IMAD.WIDE R4, R7, 0x4, R4 ;  /* 0x0000000407047825 */ /* 0x004fd800078e0204 */
[----:B------:R-:W-:Y:S05]  /*00b0*/  @P0 BRA `(.L_x_1) ;  /* 0x00000000000c0947 */ /* 0x000fea0003800000 */
[----:B------:R-:W1:Y:S02]  /*00c0*/  LDC.64 R2, c[0x0][0x210] ;  /* 0x00008400ff027b82 */ /* 0x000e640000000a00 */
[----:B-1----:R-:W-:-:S06]  /*00d0*/  IMAD.WIDE R2, R7, 0x4, R2 ;  /* 0x0000000407027825 */ /* 0x002fcc00078e0202 */
[----:B------:R1:W5:Y:S02]  /*00e0*/  LDG.E R2, desc[UR4][R2.64] ;  /* 0x0000000402027981 */ /* 0x000364000c1e1900 */
.L_x_1:
[----:B------:R-:W-:Y:S05]  /*00f0*/  BSYNC B0 ;  /* 0x0000000000007941 */ /* 0x000fea0003800000 */
.L_x_0:
[----:B------:R-:W-:Y:S05]  /*0100*/  @P0 EXIT ;  /* 0x000000000000094d */ /* 0x000fea0003800000 */
[----:B-1---5:R-:W-:-:S05]  /*0110*/  FMUL R3, R2, 0.5 ;  /* 0x3f00000002037820 */ /* 0x022fca0000400000 */
[----:B------:R-:W-:Y:S01]  /*0120*/  STG.E desc[UR4][R4.64], R3 ;  /* 0x0000000304007986 */ /* 0x000fe2000c101904 */
[----:B------:R-:W-:Y:S05]  /*0130*/  EXIT ;  /* 0x000000000000794d */ /* 0x000fea0003800000 */
.L_x_2:
[----:B------:R-:W-:-:S00]  /*0140*/  BRA `(.L_x_2) ;  /* 0xfffffffc00fc7947 */ /* 0x000fc0000383ffff */
[----:B------:R-:W-:-:S00]  /*0150*/  NOP ;  /* 0x0000000000007918 */ /* 0x000fc00000000000 */
        /* <DEDUP_REMOVED lines=10> */
.L_x_3:


//--------------------- .nv.constant0.triton_poi_fused_div_0 --------------------------
	.section	.nv.constant0.triton_poi_fused_div_0,"a",@progbits
	.sectionflags	@""
	.align	4
.nv.constant0.triton_poi_fused_div_0:
	.zero		548
